	.headerflags	@"EF_CUDA_TEXMODE_UNIFIED EF_CUDA_64BIT_ADDRESS EF_CUDA_ACCELERATORS EF_CUDA_SM90 EF_CUDA_VIRTUAL_SM(EF_CUDA_SM90)"
	.elftype	@"ET_EXEC"


//--------------------- .nv.info                  --------------------------
	.section	.nv.info,"",@"SHT_CUDA_INFO"
	.align	4


	//----- nvinfo : EIATTR_REGCOUNT
	.align		4
        /*0000*/ 	.byte	0x04, 0x2f
        /*0002*/ 	.short	(.L_3 - .L_2)
	.align		4
.L_2:
        /*0004*/ 	.word	index@(triton_per_fused__weight_norm_interface_1)
        /*0008*/ 	.word	0x00000012


	//----- nvinfo : EIATTR_MIN_STACK_SIZE
	.align		4
.L_3:
        /*000c*/ 	.byte	0x04, 0x12
        /*000e*/ 	.short	(.L_5 - .L_4)
	.align		4
.L_4:
        /*0010*/ 	.word	index@(triton_per_fused__weight_norm_interface_1)
        /*0014*/ 	.word	0x00000000


	//----- nvinfo : EIATTR_FRAME_SIZE
	.align		4
.L_5:
        /*0018*/ 	.byte	0x04, 0x11
        /*001a*/ 	.short	(.L_7 - .L_6)
	.align		4
.L_6:
        /*001c*/ 	.word	index@(triton_per_fused__weight_norm_interface_1)
        /*0020*/ 	.word	0x00000000


	//----- nvinfo : EIATTR_MIN_STACK_SIZE
	.align		4
.L_7:
        /*0024*/ 	.byte	0x04, 0x12
        /*0026*/ 	.short	(.L_9 - .L_8)
	.align		4
.L_8:
        /*0028*/ 	.word	index@(triton_per_fused__weight_norm_interface_1)
        /*002c*/ 	.word	0x00000000
.L_9:


//--------------------- .nv.info.triton_per_fused__weight_norm_interface_1 --------------------------
	.section	.nv.info.triton_per_fused__weight_norm_interface_1,"",@"SHT_CUDA_INFO"
	.sectionflags	@""
	.align	4


	//----- nvinfo : EIATTR_CUDA_API_VERSION
	.align		4
        /*0000*/ 	.byte	0x04, 0x37
        /*0002*/ 	.short	(.L_11 - .L_10)
.L_10:
        /*0004*/ 	.word	0x0000007c


	//----- nvinfo : EIATTR_KPARAM_INFO
	.align		4
.L_11:
        /*0008*/ 	.byte	0x04, 0x17
        /*000a*/ 	.short	(.L_13 - .L_12)
.L_12:
        /*000c*/ 	.word	0x00000000
        /*0010*/ 	.short	0x0005
        /*0012*/ 	.short	0x0024
        /*0014*/ 	.byte	0x00, 0xf0, 0x11, 0x00


	//----- nvinfo : EIATTR_KPARAM_INFO
	.align		4
.L_13:
        /*0018*/ 	.byte	0x04, 0x17
        /*001a*/ 	.short	(.L_15 - .L_14)
.L_14:
        /*001c*/ 	.word	0x00000000
        /*0020*/ 	.short	0x0004
        /*0022*/ 	.short	0x0020
        /*0024*/ 	.byte	0x00, 0xf0, 0x11, 0x00


	//----- nvinfo : EIATTR_KPARAM_INFO
	.align		4
.L_15:
        /*0028*/ 	.byte	0x04, 0x17
        /*002a*/ 	.short	(.L_17 - .L_16)
.L_16:
        /*002c*/ 	.word	0x00000000
        /*0030*/ 	.short	0x0003
        /*0032*/ 	.short	0x0018
        /*0034*/ 	.byte	0x00, 0xf4, 0x21, 0x00


	//----- nvinfo : EIATTR_KPARAM_INFO
	.align		4
.L_17:
        /*0038*/ 	.byte	0x04, 0x17
        /*003a*/ 	.short	(.L_19 - .L_18)
.L_18:
        /*003c*/ 	.word	0x00000000
        /*0040*/ 	.short	0x0002
        /*0042*/ 	.short	0x0010
        /*0044*/ 	.byte	0x00, 0xf4, 0x21, 0x00


	//----- nvinfo : EIATTR_KPARAM_INFO
	.align		4
.L_19:
        /*0048*/ 	.byte	0x04, 0x17
        /*004a*/ 	.short	(.L_21 - .L_20)
.L_20:
        /*004c*/ 	.word	0x00000000
        /*0050*/ 	.short	0x0001
        /*0052*/ 	.short	0x0008
        /*0054*/ 	.byte	0x00, 0xf4, 0x21, 0x00


	//----- nvinfo : EIATTR_KPARAM_INFO
	.align		4
.L_21:
        /*0058*/ 	.byte	0x04, 0x17
        /*005a*/ 	.short	(.L_23 - .L_22)
.L_22:
        /*005c*/ 	.word	0x00000000
        /*0060*/ 	.short	0x0000
        /*0062*/ 	.short	0x0000
        /*0064*/ 	.byte	0x00, 0xf4, 0x21, 0x00


	//----- nvinfo : EIATTR_SPARSE_MMA_MASK
	.align		4
.L_23:
        /*0068*/ 	.byte	0x03, 0x50
        /*006a*/ 	.short	0x0000


	//----- nvinfo : EIATTR_MAXREG_COUNT
	.align		4
        /*006c*/ 	.byte	0x03, 0x1b
        /*006e*/ 	.short	0x00ff


	//----- nvinfo : EIATTR_COOP_GROUP_MASK_REGIDS
	.align		4
        /*0070*/ 	.byte	0x04, 0x29
        /*0072*/ 	.short	(.L_25 - .L_24)


	//   ....[0]....
.L_24:
        /*0074*/ 	.word	0xffffffff


	//   ....[1]....
        /*0078*/ 	.word	0xffffffff


	//   ....[2]....
        /*007c*/ 	.word	0xffffffff


	//----- nvinfo : EIATTR_COOP_GROUP_INSTR_OFFSETS
	.align		4
.L_25:
        /*0080*/ 	.byte	0x04, 0x28
        /*0082*/ 	.short	(.L_27 - .L_26)


	//   ....[0]....
.L_26:
        /*0084*/ 	.word	0x000001f0


	//   ....[1]....
        /*0088*/ 	.word	0x00000210


	//   ....[2]....
        /*008c*/ 	.word	0x00000230


	//----- nvinfo : EIATTR_EXIT_INSTR_OFFSETS
	.align		4
.L_27:
        /*0090*/ 	.byte	0x04, 0x1c
        /*0092*/ 	.short	(.L_29 - .L_28)


	//   ....[0]....
.L_28:
        /*0094*/ 	.word	0x000003d0


	//   ....[1]....
        /*0098*/ 	.word	0x000003f0


	//----- nvinfo : EIATTR_REQNTID
	.align		4
.L_29:
        /*009c*/ 	.byte	0x04, 0x10
        /*009e*/ 	.short	(.L_31 - .L_30)
.L_30:
        /*00a0*/ 	.word	0x00000040
        /*00a4*/ 	.word	0x00000001
        /*00a8*/ 	.word	0x00000001


	//----- nvinfo : EIATTR_CBANK_PARAM_SIZE
	.align		4
.L_31:
        /*00ac*/ 	.byte	0x03, 0x19
        /*00ae*/ 	.short	0x0028


	//----- nvinfo : EIATTR_PARAM_CBANK
	.align		4
        /*00b0*/ 	.byte	0x04, 0x0a
        /*00b2*/ 	.short	(.L_33 - .L_32)
	.align		4
.L_32:
        /*00b4*/ 	.word	index@(.nv.constant0.triton_per_fused__weight_norm_interface_1)
        /*00b8*/ 	.short	0x0210
        /*00ba*/ 	.short	0x0028


	//----- nvinfo : EIATTR_SW_WAR
	.align		4
.L_33:
        /*00bc*/ 	.byte	0x04, 0x36
        /*00be*/ 	.short	(.L_35 - .L_34)
.L_34:
        /*00c0*/ 	.word	0x00000008
.L_35:


//--------------------- .nv.callgraph             --------------------------
	.section	.nv.callgraph,"",@"SHT_CUDA_CALLGRAPH"
	.align	4
	.sectionentsize	8
	.align		4
        /*0000*/ 	.word	0x00000000
	.align		4
        /*0004*/ 	.word	0xffffffff
	.align		4
        /*0008*/ 	.word	0x00000000
	.align		4
        /*000c*/ 	.word	0xfffffffe
	.align		4
        /*0010*/ 	.word	0x00000000
	.align		4
        /*0014*/ 	.word	0xfffffffd
	.align		4
        /*0018*/ 	.word	0x00000000
	.align		4
        /*001c*/ 	.word	0xfffffffc


//--------------------- .nv.constant4             --------------------------
	.section	.nv.constant4,"a",@progbits
	.align	8
	.align		8
.nv.constant4:
        /*0000*/ 	.dword	_$_str
	.align		8
        /*0008*/ 	.dword	_$_str_$_2


//--------------------- .text.triton_per_fused__weight_norm_interface_1 --------------------------
	.section	.text.triton_per_fused__weight_norm_interface_1,"ax",@progbits
	.sectionflags	@"SHF_BARRIERS=1"
	.align	128
        .global         triton_per_fused__weight_norm_interface_1
        .type           triton_per_fused__weight_norm_interface_1,@function
        .size           triton_per_fused__weight_norm_interface_1,(.L_x_1 - triton_per_fused__weight_norm_interface_1)
        .other          triton_per_fused__weight_norm_interface_1,@"STO_CUDA_ENTRY STV_DEFAULT"
triton_per_fused__weight_norm_interface_1:
.text.triton_per_fused__weight_norm_interface_1:
[----:B------:R-:W0:Y:S02]  /*0000*/  LDC R1, c[0x0][0x28] ;  /* 0x00000a00ff017b82 */ /* 0x000e240000000800 */
[----:B------:R-:W1:Y:S01]  /*0010*/  S2R R3, SR_TID.X ;  /* 0x0000000000037919 */ /* 0x000e620000002100 */
[----:B------:R-:W2:Y:S01]  /*0020*/  LDC.64 R8, c[0x0][0x218] ;  /* 0x00008600ff087b82 */ /* 0x000ea20000000a00 */
[----:B------:R-:W-:Y:S01]  /*0030*/  CS2R R12, SRZ ;  /* 0x00000000000c7805 */ /* 0x000fe2000001ff00 */
[----:B------:R-:W-:Y:S01]  /*0040*/  ULDC.64 UR6, c[0x0][0x208] ;  /* 0x0000820000067ab9 */ /* 0x000fe20000000a00 */
[----:B------:R-:W3:Y:S05]  /*0050*/  S2R R0, SR_CTAID.X ;  /* 0x0000000000007919 */ /* 0x000eea0000002500 */
[----:B------:R-:W4:Y:S01]  /*0060*/  LDC.64 R10, c[0x0][0x220] ;  /* 0x00008800ff0a7b82 */ /* 0x000f220000000a00 */
[----:B-1----:R-:W-:Y:S01]  /*0070*/  SHF.R.U32.HI R5, RZ, 0x3, R3 ;  /* 0x00000003ff057819 */ /* 0x002fe20000011603 */
[----:B------:R-:W-:-:S02]  /*0080*/  IMAD.SHL.U32 R2, R3, 0x2, RZ ;  /* 0x0000000203027824 */ /* 0x000fc400078e00ff */
[----:B---3--:R-:W-:Y:S01]  /*0090*/  IMAD.SHL.U32 R0, R0, 0x8, RZ ;  /* 0x0000000800007824 */ /* 0x008fe200078e00ff */
[----:B------:R-:W-:Y:S02]  /*00a0*/  SGXT.U32 R5, R5, 0x3 ;  /* 0x000000030505781a */ /* 0x000fe40000000000 */
[----:B------:R-:W-:Y:S02]  /*00b0*/  LOP3.LUT R2, R2, 0xe, RZ, 0xc0, !PT ;  /* 0x0000000e02027812 */ /* 0x000fe400078ec0ff */
[----:B------:R-:W-:-:S04]  /*00c0*/  LOP3.LUT R7, R0, R5, RZ, 0xfc, !PT ;  /* 0x0000000500077212 */ /* 0x000fc800078efcff */
[C---:B------:R-:W-:Y:S02]  /*00d0*/  ISETP.GE.AND P1, PT, R7.reuse, 0x10, PT ;  /* 0x000000100700780c */ /* 0x040fe40003f26270 */
[----:B------:R-:W-:-:S05]  /*00e0*/  LEA R2, R7, R2, 0x4 ;  /* 0x0000000207027211 */ /* 0x000fca00078e20ff */
[----:B--2---:R-:W-:-:S06]  /*00f0*/  IMAD.WIDE R8, R2, 0x4, R8 ;  /* 0x0000000402087825 */ /* 0x004fcc00078e0208 */
[----:B------:R-:W2:Y:S01]  /*0100*/  @!P1 LDG.E.64 R12, desc[UR6][R8.64] ;  /* 0x00000006080c9981 */ /* 0x000ea2000c1e1b00 */
[----:B------:R-:W-:Y:S01]  /*0110*/  HFMA2.MMA R4, -RZ, RZ, 0, 0 ;  /* 0x00000000ff047435 */ /* 0x000fe200000001ff */
[----:B----4-:R-:W-:-:S09]  /*0120*/  IMAD.WIDE R10, R7, 0x4, R10 ;  /* 0x00000004070a7825 */ /* 0x010fd200078e020a */
[----:B------:R1:W3:Y:S01]  /*0130*/  @!P1 LDG.E.EL R4, desc[UR6][R10.64] ;  /* 0x000000060a049981 */ /* 0x0002e2000c2e1900 */
[----:B------:R-:W4:Y:S01]  /*0140*/  S2UR UR5, SR_CgaCtaId ;  /* 0x00000000000579c3 */ /* 0x000f220000008800 */
[----:B------:R-:W-:Y:S01]  /*0150*/  UMOV UR4, 0x400 ;  /* 0x0000040000047882 */ /* 0x000fe20000000000 */
[----:B------:R-:W-:-:S06]  /*0160*/  LOP3.LUT P0, RZ, R3, 0x38, RZ, 0xc0, !PT ;  /* 0x0000003803ff7812 */ /* 0x000fcc000780c0ff */
[----:B-1----:R-:W1:Y:S01]  /*0170*/  LDC.64 R10, c[0x0][0x210] ;  /* 0x00008400ff0a7b82 */ /* 0x002e620000000a00 */
[----:B----4-:R-:W-:-:S06]  /*0180*/  UPRMT UR4, UR5, 0x654, UR4 ;  /* 0x0000065405047896 */ /* 0x010fcc0008000004 */
[----:B------:R-:W-:Y:S02]  /*0190*/  LEA R5, R5, UR4, 0x2 ;  /* 0x0000000405057c11 */ /* 0x000fe4000f8e10ff */
[----:B--2---:R-:W-:Y:S02]  /*01a0*/  SEL R6, R13, RZ, !P1 ;  /* 0x000000ff0d067207 */ /* 0x004fe40004800000 */
[----:B------:R-:W-:-:S03]  /*01b0*/  SEL R7, R12, RZ, !P1 ;  /* 0x000000ff0c077207 */ /* 0x000fc60004800000 */
[----:B------:R-:W-:-:S04]  /*01c0*/  FMUL R12, R6, R6 ;  /* 0x00000006060c7220 */ /* 0x000fc80000400000 */
[----:B------:R-:W-:-:S05]  /*01d0*/  FFMA R12, R7, R7, R12 ;  /* 0x00000007070c7223 */ /* 0x000fca000000000c */
[----:B------:R-:W-:-:S05]  /*01e0*/  FSEL R12, R12, RZ, !P1 ;  /* 0x000000ff0c0c7208 */ /* 0x000fca0004800000 */
[----:B------:R-:W2:Y:S02]  /*01f0*/  SHFL.BFLY PT, R13, R12, 0x4, 0x1f ;  /* 0x0c801f000c0d7f89 */ /* 0x000ea400000e0000 */
[----:B--2---:R-:W-:-:S05]  /*0200*/  FADD R13, R12, R13 ;  /* 0x0000000d0c0d7221 */ /* 0x004fca0000000000 */
[----:B------:R-:W2:Y:S02]  /*0210*/  SHFL.BFLY PT, R8, R13, 0x2, 0x1f ;  /* 0x0c401f000d087f89 */ /* 0x000ea400000e0000 */
[----:B--2---:R-:W-:-:S05]  /*0220*/  FADD R9, R13, R8 ;  /* 0x000000080d097221 */ /* 0x004fca0000000000 */
[----:B------:R-:W2:Y:S02]  /*0230*/  SHFL.BFLY PT, R8, R9, 0x1, 0x1f ;  /* 0x0c201f0009087f89 */ /* 0x000ea400000e0000 */
[----:B--2---:R-:W-:Y:S01]  /*0240*/  FADD R14, R9, R8 ;  /* 0x00000008090e7221 */ /* 0x004fe20000000000 */
[----:B------:R-:W-:-:S03]  /*0250*/  LOP3.LUT R8, R3, 0x7, RZ, 0xc0, !PT ;  /* 0x0000000703087812 */ /* 0x000fc600078ec0ff */
[----:B------:R-:W2:Y:S01]  /*0260*/  MUFU.SQRT R13, R14 ;  /* 0x0000000e000d7308 */ /* 0x000ea20000002000 */
[----:B------:R4:W-:Y:S01]  /*0270*/  STS [R5], R14 ;  /* 0x0000000e05007388 */ /* 0x0009e20000000800 */
[----:B------:R-:W-:Y:S02]  /*0280*/  LEA R12, R8, UR4, 0x2 ;  /* 0x00000004080c7c11 */ /* 0x000fe4000f8e10ff */
[----:B------:R-:W5:Y:S08]  /*0290*/  LDC.64 R8, c[0x0][0x228] ;  /* 0x00008a00ff087b82 */ /* 0x000f700000000a00 */
[----:B------:R-:W-:Y:S01]  /*02a0*/  BAR.SYNC.DEFER_BLOCKING 0x0 ;  /* 0x0000000000007b1d */ /* 0x000fe20000010000 */
[----:B----4-:R-:W-:-:S02]  /*02b0*/  LOP3.LUT R5, R0, 0x7, R3, 0xf8, !PT ;  /* 0x0000000700057812 */ /* 0x010fc400078ef803 */
[----:B--2---:R-:W-:-:S03]  /*02c0*/  FSETP.GT.AND P2, PT, R13, 8.50705917302346158658e+37, PT ;  /* 0x7e8000000d00780b */ /* 0x004fc60003f44000 */
[----:B-1----:R-:W-:Y:S01]  /*02d0*/  IMAD.WIDE R10, R5, 0x4, R10 ;  /* 0x00000004050a7825 */ /* 0x002fe200078e020a */
[----:B------:R-:W-:Y:S02]  /*02e0*/  FSETP.GEU.AND P3, PT, R13, 1.175494350822287508e-38, PT ;  /* 0x008000000d00780b */ /* 0x000fe40003f6e000 */
[----:B------:R-:W-:-:S07]  /*02f0*/  ISETP.LT.AND P0, PT, R5, 0x10, !P0 ;  /* 0x000000100500780c */ /* 0x000fce0004701270 */
[----:B------:R-:W-:Y:S01]  /*0300*/  @P2 FMUL R13, R13, 0.25 ;  /* 0x3e8000000d0d2820 */ /* 0x000fe20000400000 */
[----:B------:R-:W1:Y:S01]  /*0310*/  LDS R12, [R12] ;  /* 0x000000000c0c7984 */ /* 0x000e620000000800 */
[----:B---3--:R-:W-:Y:S01]  /*0320*/  @P2 FMUL R4, R4, 0.25 ;  /* 0x3e80000004042820 */ /* 0x008fe20000400000 */
[----:B-----5:R-:W-:-:S04]  /*0330*/  IMAD.WIDE R8, R2, 0x4, R8 ;  /* 0x0000000402087825 */ /* 0x020fc800078e0208 */
[----:B------:R-:W-:Y:S01]  /*0340*/  @!P3 FMUL R13, R13, 16777216 ;  /* 0x4b8000000d0db820 */ /* 0x000fe20000400000 */
[----:B------:R-:W-:-:S05]  /*0350*/  @!P3 FMUL R4, R4, 16777216 ;  /* 0x4b8000000404b820 */ /* 0x000fca0000400000 */
[----:B------:R-:W2:Y:S02]  /*0360*/  MUFU.RCP R13, R13 ;  /* 0x0000000d000d7308 */ /* 0x000ea40000001000 */
[----:B--2---:R-:W-:-:S04]  /*0370*/  FMUL R4, R13, R4 ;  /* 0x000000040d047220 */ /* 0x004fc80000400000 */
[-C--:B------:R-:W-:Y:S01]  /*0380*/  FMUL R14, R7, R4.reuse ;  /* 0x00000004070e7220 */ /* 0x080fe20000400000 */
[----:B------:R-:W-:Y:S01]  /*0390*/  FMUL R15, R6, R4 ;  /* 0x00000004060f7220 */ /* 0x000fe20000400000 */
[----:B-1----:R-:W1:Y:S01]  /*03a0*/  MUFU.SQRT R3, R12 ;  /* 0x0000000c00037308 */ /* 0x002e620000002000 */
[----:B------:R-:W-:Y:S06]  /*03b0*/  BAR.SYNC.DEFER_BLOCKING 0x0 ;  /* 0x0000000000007b1d */ /* 0x000fec0000010000 */
[----:B-1----:R1:W-:Y:S01]  /*03c0*/  @P0 STG.E desc[UR6][R10.64], R3 ;  /* 0x000000030a000986 */ /* 0x0023e2000c101906 */
[----:B------:R-:W-:Y:S05]  /*03d0*/  @P1 EXIT ;  /* 0x000000000000194d */ /* 0x000fea0003800000 */
[----:B------:R-:W-:Y:S01]  /*03e0*/  STG.E.64 desc[UR6][R8.64], R14 ;  /* 0x0000000e08007986 */ /* 0x000fe2000c101b06 */
[----:B------:R-:W-:Y:S05]  /*03f0*/  EXIT ;  /* 0x000000000000794d */ /* 0x000fea0003800000 */
.L_x_0:
[----:B------:R-:W-:-:S00]  /*0400*/  BRA `(.L_x_0) ;  /* 0xfffffffc00fc7947 */ /* 0x000fc0000383ffff */
[----:B------:R-:W-:-:S00]  /*0410*/  NOP ;  /* 0x0000000000007918 */ /* 0x000fc00000000000 */
        /* <DEDUP_REMOVED lines=14> */
.L_x_1:


//--------------------- .nv.global.init           --------------------------
	.section	.nv.global.init,"aw",@progbits
.nv.global.init:
	.type		_$_str,@object
	.size		_$_str,(_$_str_$_2 - _$_str)
_$_str:
        /*0000*/ 	.byte	0x5f, 0x5f, 0x43, 0x55, 0x44, 0x41, 0x5f, 0x46, 0x54, 0x5a, 0x00
	.type		_$_str_$_2,@object
	.size		_$_str_$_2,(.L_1 - _$_str_$_2)
_$_str_$_2:
        /*000b*/ 	.byte	0x5f, 0x5f, 0x43, 0x55, 0x44, 0x41, 0x5f, 0x50, 0x52, 0x45, 0x43, 0x5f, 0x53, 0x51, 0x52, 0x54
        /*001b*/ 	.byte	0x00
.L_1:


//--------------------- .nv.shared.triton_per_fused__weight_norm_interface_1 --------------------------
	.section	.nv.shared.triton_per_fused__weight_norm_interface_1,"aw",@nobits
	.sectionflags	@""
	.align	16
	.zero		1024


//--------------------- .nv.constant0.triton_per_fused__weight_norm_interface_1 --------------------------
	.section	.nv.constant0.triton_per_fused__weight_norm_interface_1,"a",@progbits
	.sectionflags	@""
	.align	4
.nv.constant0.triton_per_fused__weight_norm_interface_1:
	.zero		568
